//
// Generated by NVIDIA NVVM Compiler
//
// Compiler Build ID: CL-36424714
// Cuda compilation tools, release 13.0, V13.0.88
// Based on NVVM 20.0.0
//

.version 9.0
.target sm_100
.address_size 64

	// .globl	_Z10mySgemm_v1iiifPfS_fS_

.visible .entry _Z10mySgemm_v1iiifPfS_fS_(
	.param .u32 _Z10mySgemm_v1iiifPfS_fS__param_0,
	.param .u32 _Z10mySgemm_v1iiifPfS_fS__param_1,
	.param .u32 _Z10mySgemm_v1iiifPfS_fS__param_2,
	.param .f32 _Z10mySgemm_v1iiifPfS_fS__param_3,
	.param .u64 .ptr .align 1 _Z10mySgemm_v1iiifPfS_fS__param_4,
	.param .u64 .ptr .align 1 _Z10mySgemm_v1iiifPfS_fS__param_5,
	.param .f32 _Z10mySgemm_v1iiifPfS_fS__param_6,
	.param .u64 .ptr .align 1 _Z10mySgemm_v1iiifPfS_fS__param_7
)
.maxntid 1024
{
	.reg .pred 	%p<13>;
	.reg .b32 	%r<46>;
	.reg .b32 	%f<73>;
	.reg .b64 	%rd<40>;

	ld.param.u32 	%r22, [_Z10mySgemm_v1iiifPfS_fS__param_0];
	ld.param.u32 	%r23, [_Z10mySgemm_v1iiifPfS_fS__param_1];
	ld.param.u32 	%r21, [_Z10mySgemm_v1iiifPfS_fS__param_2];
	ld.param.f32 	%f13, [_Z10mySgemm_v1iiifPfS_fS__param_3];
	ld.param.u64 	%rd5, [_Z10mySgemm_v1iiifPfS_fS__param_4];
	ld.param.u64 	%rd6, [_Z10mySgemm_v1iiifPfS_fS__param_5];
	ld.param.f32 	%f14, [_Z10mySgemm_v1iiifPfS_fS__param_6];
	ld.param.u64 	%rd4, [_Z10mySgemm_v1iiifPfS_fS__param_7];
	cvta.to.global.u64 	%rd1, %rd6;
	cvta.to.global.u64 	%rd2, %rd5;
	mov.u32 	%r24, %ctaid.x;
	mov.u32 	%r25, %ntid.x;
	mov.u32 	%r26, %tid.x;
	mad.lo.s32 	%r1, %r24, %r25, %r26;
	mov.u32 	%r27, %ctaid.y;
	mov.u32 	%r28, %ntid.y;
	mov.u32 	%r29, %tid.y;
	mad.lo.s32 	%r30, %r27, %r28, %r29;
	setp.ge.s32 	%p1, %r1, %r22;
	setp.ge.s32 	%p2, %r30, %r23;
	or.pred  	%p3, %p1, %p2;
	@%p3 bra 	$L__BB0_14;
	setp.lt.s32 	%p4, %r21, 1;
	mov.f32 	%f72, 0f00000000;
	@%p4 bra 	$L__BB0_13;
	mul.lo.s32 	%r3, %r21, %r1;
	and.b32  	%r4, %r21, 7;
	setp.lt.u32 	%p5, %r21, 8;
	mov.f32 	%f72, 0f00000000;
	mov.b32 	%r44, 0;
	@%p5 bra 	$L__BB0_5;
	and.b32  	%r44, %r21, 2147483640;
	neg.s32 	%r42, %r44;
	shl.b32 	%r7, %r23, 3;
	add.s64 	%rd3, %rd2, 16;
	mov.f32 	%f72, 0f00000000;
	mul.wide.s32 	%rd11, %r23, 4;
	mov.u32 	%r40, %r3;
	mov.u32 	%r41, %r30;
$L__BB0_4:
	.pragma "nounroll";
	mul.wide.s32 	%rd7, %r40, 4;
	add.s64 	%rd8, %rd3, %rd7;
	ld.global.f32 	%f19, [%rd8+-16];
	mul.wide.s32 	%rd9, %r41, 4;
	add.s64 	%rd10, %rd1, %rd9;
	ld.global.f32 	%f20, [%rd10];
	fma.rn.f32 	%f21, %f19, %f20, %f72;
	ld.global.f32 	%f22, [%rd8+-12];
	add.s64 	%rd12, %rd10, %rd11;
	ld.global.f32 	%f23, [%rd12];
	fma.rn.f32 	%f24, %f22, %f23, %f21;
	ld.global.f32 	%f25, [%rd8+-8];
	add.s64 	%rd13, %rd12, %rd11;
	ld.global.f32 	%f26, [%rd13];
	fma.rn.f32 	%f27, %f25, %f26, %f24;
	ld.global.f32 	%f28, [%rd8+-4];
	add.s64 	%rd14, %rd13, %rd11;
	ld.global.f32 	%f29, [%rd14];
	fma.rn.f32 	%f30, %f28, %f29, %f27;
	ld.global.f32 	%f31, [%rd8];
	add.s64 	%rd15, %rd14, %rd11;
	ld.global.f32 	%f32, [%rd15];
	fma.rn.f32 	%f33, %f31, %f32, %f30;
	ld.global.f32 	%f34, [%rd8+4];
	add.s64 	%rd16, %rd15, %rd11;
	ld.global.f32 	%f35, [%rd16];
	fma.rn.f32 	%f36, %f34, %f35, %f33;
	ld.global.f32 	%f37, [%rd8+8];
	add.s64 	%rd17, %rd16, %rd11;
	ld.global.f32 	%f38, [%rd17];
	fma.rn.f32 	%f39, %f37, %f38, %f36;
	ld.global.f32 	%f40, [%rd8+12];
	add.s64 	%rd18, %rd17, %rd11;
	ld.global.f32 	%f41, [%rd18];
	fma.rn.f32 	%f72, %f40, %f41, %f39;
	add.s32 	%r42, %r42, 8;
	add.s32 	%r41, %r41, %r7;
	add.s32 	%r40, %r40, 8;
	setp.ne.s32 	%p6, %r42, 0;
	@%p6 bra 	$L__BB0_4;
$L__BB0_5:
	setp.eq.s32 	%p7, %r4, 0;
	@%p7 bra 	$L__BB0_13;
	and.b32  	%r15, %r21, 3;
	setp.lt.u32 	%p8, %r4, 4;
	@%p8 bra 	$L__BB0_8;
	add.s32 	%r32, %r44, %r3;
	mul.wide.s32 	%rd19, %r32, 4;
	add.s64 	%rd20, %rd2, %rd19;
	ld.global.f32 	%f43, [%rd20];
	mad.lo.s32 	%r33, %r44, %r23, %r30;
	mul.wide.s32 	%rd21, %r33, 4;
	add.s64 	%rd22, %rd1, %rd21;
	ld.global.f32 	%f44, [%rd22];
	fma.rn.f32 	%f45, %f43, %f44, %f72;
	ld.global.f32 	%f46, [%rd20+4];
	mul.wide.s32 	%rd23, %r23, 4;
	add.s64 	%rd24, %rd22, %rd23;
	ld.global.f32 	%f47, [%rd24];
	fma.rn.f32 	%f48, %f46, %f47, %f45;
	ld.global.f32 	%f49, [%rd20+8];
	add.s64 	%rd25, %rd24, %rd23;
	ld.global.f32 	%f50, [%rd25];
	fma.rn.f32 	%f51, %f49, %f50, %f48;
	ld.global.f32 	%f52, [%rd20+12];
	add.s64 	%rd26, %rd25, %rd23;
	ld.global.f32 	%f53, [%rd26];
	fma.rn.f32 	%f72, %f52, %f53, %f51;
	add.s32 	%r44, %r44, 4;
$L__BB0_8:
	setp.eq.s32 	%p9, %r15, 0;
	@%p9 bra 	$L__BB0_13;
	setp.eq.s32 	%p10, %r15, 1;
	@%p10 bra 	$L__BB0_11;
	add.s32 	%r34, %r44, %r3;
	mul.wide.s32 	%rd27, %r34, 4;
	add.s64 	%rd28, %rd2, %rd27;
	ld.global.f32 	%f55, [%rd28];
	mad.lo.s32 	%r35, %r44, %r23, %r30;
	mul.wide.s32 	%rd29, %r35, 4;
	add.s64 	%rd30, %rd1, %rd29;
	ld.global.f32 	%f56, [%rd30];
	fma.rn.f32 	%f57, %f55, %f56, %f72;
	ld.global.f32 	%f58, [%rd28+4];
	mul.wide.s32 	%rd31, %r23, 4;
	add.s64 	%rd32, %rd30, %rd31;
	ld.global.f32 	%f59, [%rd32];
	fma.rn.f32 	%f72, %f58, %f59, %f57;
	add.s32 	%r44, %r44, 2;
$L__BB0_11:
	and.b32  	%r36, %r21, 1;
	setp.eq.b32 	%p11, %r36, 1;
	not.pred 	%p12, %p11;
	@%p12 bra 	$L__BB0_13;
	add.s32 	%r37, %r44, %r3;
	mul.wide.s32 	%rd33, %r37, 4;
	add.s64 	%rd34, %rd2, %rd33;
	ld.global.f32 	%f60, [%rd34];
	mad.lo.s32 	%r38, %r44, %r23, %r30;
	mul.wide.s32 	%rd35, %r38, 4;
	add.s64 	%rd36, %rd1, %rd35;
	ld.global.f32 	%f61, [%rd36];
	fma.rn.f32 	%f72, %f60, %f61, %f72;
$L__BB0_13:
	mad.lo.s32 	%r39, %r23, %r1, %r30;
	cvta.to.global.u64 	%rd37, %rd4;
	mul.wide.s32 	%rd38, %r39, 4;
	add.s64 	%rd39, %rd37, %rd38;
	ld.global.f32 	%f62, [%rd39];
	mul.f32 	%f63, %f14, %f62;
	fma.rn.f32 	%f64, %f13, %f72, %f63;
	st.global.f32 	[%rd39], %f64;
$L__BB0_14:
	ret;

}


// ===== COMPILED SASS (sm_100) =====

	.target	sm_100

	.elftype	@"ET_EXEC"


//--------------------- .note.nv.tkinfo           --------------------------
	.section	.note.nv.tkinfo,"",@"SHT_NOTE"
	.sectionflags	@"SHF_NOTE_NV_TKINFO"
	.tkinfo
        /*0018*/ 	.word	0x00000002
        /*0030*/ 	.string	""
        /*0030*/ 	.string	"ptxas"
        /*0030*/ 	.string	"Cuda compilation tools, release 13.0, V13.0.88"
        /*0030*/ 	.string	"Build cuda_13.0.r13.0/compiler.36424714_0"
        /*0030*/ 	.string	"-arch sm_100 -m 64 "



//--------------------- .note.nv.cuinfo           --------------------------
	.section	.note.nv.cuinfo,"",@"SHT_NOTE"
	.sectionflags	@"SHF_NOTE_NV_CUINFO"
        /*0018*/ 	.short	0x0002
        /*001a*/ 	.short	0x0064
        /*001c*/ 	.short	0x0082
	.zero		2


//--------------------- .nv.info                  --------------------------
	.section	.nv.info,"",@"SHT_CUDA_INFO"
	.align	4


	//----- nvinfo : EIATTR_REGCOUNT
	.align		4
        /*0000*/ 	.byte	0x04, 0x2f
        /*0002*/ 	.short	(.L_1 - .L_0)
	.align		4
.L_0:
        /*0004*/ 	.word	index@(_Z10mySgemm_v1iiifPfS_fS_)
        /*0008*/ 	.word	0x00000020


	//----- nvinfo : EIATTR_FRAME_SIZE
	.align		4
.L_1:
        /*000c*/ 	.byte	0x04, 0x11
        /*000e*/ 	.short	(.L_3 - .L_2)
	.align		4
.L_2:
        /*0010*/ 	.word	index@(_Z10mySgemm_v1iiifPfS_fS_)
        /*0014*/ 	.word	0x00000000


	//----- nvinfo : EIATTR_MIN_STACK_SIZE
	.align		4
.L_3:
        /*0018*/ 	.byte	0x04, 0x12
        /*001a*/ 	.short	(.L_5 - .L_4)
	.align		4
.L_4:
        /*001c*/ 	.word	index@(_Z10mySgemm_v1iiifPfS_fS_)
        /*0020*/ 	.word	0x00000000
.L_5:


//--------------------- .nv.compat                --------------------------
	.section	.nv.compat,"",@"SHT_CUDA_COMPAT_INFO"
	.align	4
        /*0000*/ 	.byte	0x02, 0x09, 0x00, 0x00, 0x02, 0x02, 0x01, 0x00, 0x02, 0x05, 0x05, 0x00, 0x03, 0x07, 0x01, 0x01
        /*0010*/ 	.byte	0x02, 0x03, 0x00, 0x00, 0x02, 0x06, 0x01, 0x00, 0x04, 0x0b, 0x08, 0x00, 0x09, 0x00, 0x00, 0x00
        /*0020*/ 	.byte	0x00, 0x00, 0x00, 0x00


//--------------------- .nv.info._Z10mySgemm_v1iiifPfS_fS_ --------------------------
	.section	.nv.info._Z10mySgemm_v1iiifPfS_fS_,"",@"SHT_CUDA_INFO"
	.sectionflags	@""
	.align	4


	//----- nvinfo : EIATTR_CUDA_API_VERSION
	.align		4
        /*0000*/ 	.byte	0x04, 0x37
        /*0002*/ 	.short	(.L_7 - .L_6)
.L_6:
        /*0004*/ 	.word	0x00000082


	//----- nvinfo : EIATTR_KPARAM_INFO
	.align		4
.L_7:
        /*0008*/ 	.byte	0x04, 0x17
        /*000a*/ 	.short	(.L_9 - .L_8)
.L_8:
        /*000c*/ 	.word	0x00000000
        /*0010*/ 	.short	0x0007
        /*0012*/ 	.short	0x0028
        /*0014*/ 	.byte	0x00, 0xf5, 0x21, 0x00


	//----- nvinfo : EIATTR_KPARAM_INFO
	.align		4
.L_9:
        /*0018*/ 	.byte	0x04, 0x17
        /*001a*/ 	.short	(.L_11 - .L_10)
.L_10:
        /*001c*/ 	.word	0x00000000
        /*0020*/ 	.short	0x0006
        /*0022*/ 	.short	0x0020
        /*0024*/ 	.byte	0x00, 0xf0, 0x11, 0x00


	//----- nvinfo : EIATTR_KPARAM_INFO
	.align		4
.L_11:
        /*0028*/ 	.byte	0x04, 0x17
        /*002a*/ 	.short	(.L_13 - .L_12)
.L_12:
        /*002c*/ 	.word	0x00000000
        /*0030*/ 	.short	0x0005
        /*0032*/ 	.short	0x0018
        /*0034*/ 	.byte	0x00, 0xf5, 0x21, 0x00


	//----- nvinfo : EIATTR_KPARAM_INFO
	.align		4
.L_13:
        /*0038*/ 	.byte	0x04, 0x17
        /*003a*/ 	.short	(.L_15 - .L_14)
.L_14:
        /*003c*/ 	.word	0x00000000
        /*0040*/ 	.short	0x0004
        /*0042*/ 	.short	0x0010
        /*0044*/ 	.byte	0x00, 0xf5, 0x21, 0x00


	//----- nvinfo : EIATTR_KPARAM_INFO
	.align		4
.L_15:
        /*0048*/ 	.byte	0x04, 0x17
        /*004a*/ 	.short	(.L_17 - .L_16)
.L_16:
        /*004c*/ 	.word	0x00000000
        /*0050*/ 	.short	0x0003
        /*0052*/ 	.short	0x000c
        /*0054*/ 	.byte	0x00, 0xf0, 0x11, 0x00


	//----- nvinfo : EIATTR_KPARAM_INFO
	.align		4
.L_17:
        /*0058*/ 	.byte	0x04, 0x17
        /*005a*/ 	.short	(.L_19 - .L_18)
.L_18:
        /*005c*/ 	.word	0x00000000
        /*0060*/ 	.short	0x0002
        /*0062*/ 	.short	0x0008
        /*0064*/ 	.byte	0x00, 0xf0, 0x11, 0x00


	//----- nvinfo : EIATTR_KPARAM_INFO
	.align		4
.L_19:
        /*0068*/ 	.byte	0x04, 0x17
        /*006a*/ 	.short	(.L_21 - .L_20)
.L_20:
        /*006c*/ 	.word	0x00000000
        /*0070*/ 	.short	0x0001
        /*0072*/ 	.short	0x0004
        /*0074*/ 	.byte	0x00, 0xf0, 0x11, 0x00


	//----- nvinfo : EIATTR_KPARAM_INFO
	.align		4
.L_21:
        /*0078*/ 	.byte	0x04, 0x17
        /*007a*/ 	.short	(.L_23 - .L_22)
.L_22:
        /*007c*/ 	.word	0x00000000
        /*0080*/ 	.short	0x0000
        /*0082*/ 	.short	0x0000
        /*0084*/ 	.byte	0x00, 0xf0, 0x11, 0x00


	//----- nvinfo : EIATTR_SPARSE_MMA_MASK
	.align		4
.L_23:
        /*0088*/ 	.byte	0x03, 0x50
        /*008a*/ 	.short	0x0000


	//----- nvinfo : EIATTR_MAXREG_COUNT
	.align		4
        /*008c*/ 	.byte	0x03, 0x1b
        /*008e*/ 	.short	0x0040


	//----- nvinfo : EIATTR_MERCURY_ISA_VERSION
	.align		4
        /*0090*/ 	.byte	0x03, 0x5f
        /*0092*/ 	.short	0x0101


	//----- nvinfo : EIATTR_VRC_CTA_INIT_COUNT
	.align		4
        /*0094*/ 	.byte	0x02, 0x4a
	.zero		1
	.zero		1


	//----- nvinfo : EIATTR_EXIT_INSTR_OFFSETS
	.align		4
        /*0098*/ 	.byte	0x04, 0x1c
        /*009a*/ 	.short	(.L_25 - .L_24)


	//   ....[0]....
.L_24:
        /*009c*/ 	.word	0x000000c0


	//   ....[1]....
        /*00a0*/ 	.word	0x00000890


	//----- nvinfo : EIATTR_MAX_THREADS
	.align		4
.L_25:
        /*00a4*/ 	.byte	0x04, 0x05
        /*00a6*/ 	.short	(.L_27 - .L_26)
.L_26:
        /*00a8*/ 	.word	0x00000400
        /*00ac*/ 	.word	0x00000001
        /*00b0*/ 	.word	0x00000001


	//----- nvinfo : EIATTR_CBANK_PARAM_SIZE
	.align		4
.L_27:
        /*00b4*/ 	.byte	0x03, 0x19
        /*00b6*/ 	.short	0x0030


	//----- nvinfo : EIATTR_PARAM_CBANK
	.align		4
        /*00b8*/ 	.byte	0x04, 0x0a
        /*00ba*/ 	.short	(.L_29 - .L_28)
	.align		4
.L_28:
        /*00bc*/ 	.word	index@(.nv.constant0._Z10mySgemm_v1iiifPfS_fS_)
        /*00c0*/ 	.short	0x0380
        /*00c2*/ 	.short	0x0030


	//----- nvinfo : EIATTR_SW_WAR
	.align		4
.L_29:
        /*00c4*/ 	.byte	0x04, 0x36
        /*00c6*/ 	.short	(.L_31 - .L_30)
.L_30:
        /*00c8*/ 	.word	0x00000008
.L_31:


//--------------------- .nv.callgraph             --------------------------
	.section	.nv.callgraph,"",@"SHT_CUDA_CALLGRAPH"
	.align	4
	.sectionentsize	8
	.align		4
        /*0000*/ 	.word	0x00000000
	.align		4
        /*0004*/ 	.word	0xffffffff
	.align		4
        /*0008*/ 	.word	0x00000000
	.align		4
        /*000c*/ 	.word	0xfffffffe
	.align		4
        /*0010*/ 	.word	0x00000000
	.align		4
        /*0014*/ 	.word	0xfffffffd
	.align		4
        /*0018*/ 	.word	0x00000000
	.align		4
        /*001c*/ 	.word	0xfffffffc


//--------------------- .text._Z10mySgemm_v1iiifPfS_fS_ --------------------------
	.section	.text._Z10mySgemm_v1iiifPfS_fS_,"ax",@progbits
	.align	128
        .global         _Z10mySgemm_v1iiifPfS_fS_
        .type           _Z10mySgemm_v1iiifPfS_fS_,@function
        .size           _Z10mySgemm_v1iiifPfS_fS_,(.L_x_5 - _Z10mySgemm_v1iiifPfS_fS_)
        .other          _Z10mySgemm_v1iiifPfS_fS_,@"STO_CUDA_ENTRY STV_DEFAULT"
_Z10mySgemm_v1iiifPfS_fS_:
.text._Z10mySgemm_v1iiifPfS_fS_:
[----:B------:R-:W-:Y:S01]  /*0000*/  LDC R1, c[0x0][0x37c] ;  /* 0x0000df00ff017b82 */ /* 0x000fe20000000800 */
[----:B------:R-:W0:Y:S07]  /*0010*/  S2R R7, SR_TID.Y ;  /* 0x0000000000077919 */ /* 0x000e2e0000002200 */
[----:B------:R-:W1:Y:S01]  /*0020*/  LDC R0, c[0x0][0x360] ;  /* 0x0000d800ff007b82 */ /* 0x000e620000000800 */
[----:B------:R-:W1:Y:S07]  /*0030*/  S2R R5, SR_TID.X ;  /* 0x0000000000057919 */ /* 0x000e6e0000002100 */
[----:B------:R-:W0:Y:S08]  /*0040*/  S2UR UR5, SR_CTAID.Y ;  /* 0x00000000000579c3 */ /* 0x000e300000002600 */
[----:B------:R-:W0:Y:S08]  /*0050*/  LDC R16, c[0x0][0x364] ;  /* 0x0000d900ff107b82 */ /* 0x000e300000000800 */
[----:B------:R-:W1:Y:S08]  /*0060*/  S2UR UR4, SR_CTAID.X ;  /* 0x00000000000479c3 */ /* 0x000e700000002500 */
[----:B------:R-:W2:Y:S01]  /*0070*/  LDC.64 R2, c[0x0][0x380] ;  /* 0x0000e000ff027b82 */ /* 0x000ea20000000a00 */
[----:B0-----:R-:W-:-:S02]  /*0080*/  IMAD R16, R16, UR5, R7 ;  /* 0x0000000510107c24 */ /* 0x001fc4000f8e0207 */
[----:B-1----:R-:W-:-:S03]  /*0090*/  IMAD R0, R0, UR4, R5 ;  /* 0x0000000400007c24 */ /* 0x002fc6000f8e0205 */
[----:B--2---:R-:W-:-:S04]  /*00a0*/  ISETP.GE.AND P0, PT, R16, R3, PT ;  /* 0x000000031000720c */ /* 0x004fc80003f06270 */
[----:B------:R-:W-:-:S13]  /*00b0*/  ISETP.GE.OR P0, PT, R0, R2, P0 ;  /* 0x000000020000720c */ /* 0x000fda0000706670 */
[----:B------:R-:W-:Y:S05]  /*00c0*/  @P0 EXIT ;  /* 0x000000000000094d */ /* 0x000fea0003800000 */
[----:B------:R-:W0:Y:S01]  /*00d0*/  LDC R17, c[0x0][0x388] ;  /* 0x0000e200ff117b82 */ /* 0x000e220000000800 */
[----:B------:R-:W1:Y:S01]  /*00e0*/  LDCU.64 UR6, c[0x0][0x358] ;  /* 0x00006b00ff0677ac */ /* 0x000e620008000a00 */
[----:B------:R-:W-:Y:S01]  /*00f0*/  HFMA2 R26, -RZ, RZ, 0, 0 ;  /* 0x00000000ff1a7431 */ /* 0x000fe200000001ff */
[----:B0-----:R-:W-:-:S13]  /*0100*/  ISETP.GE.AND P0, PT, R17, 0x1, PT ;  /* 0x000000011100780c */ /* 0x001fda0003f06270 */
[----:B-1----:R-:W-:Y:S05]  /*0110*/  @!P0 BRA `(.L_x_0) ;  /* 0x0000000400b88947 */ /* 0x002fea0003800000 */
[C---:B------:R-:W-:Y:S01]  /*0120*/  ISETP.GE.U32.AND P1, PT, R17.reuse, 0x8, PT ;  /* 0x000000081100780c */ /* 0x040fe20003f26070 */
[----:B------:R-:W-:Y:S01]  /*0130*/  IMAD R18, R0, R17, RZ ;  /* 0x0000001100127224 */ /* 0x000fe200078e02ff */
[----:B------:R-:W-:Y:S02]  /*0140*/  LOP3.LUT R25, R17, 0x7, RZ, 0xc0, !PT ;  /* 0x0000000711197812 */ /* 0x000fe400078ec0ff */
[----:B------:R-:W-:Y:S02]  /*0150*/  MOV R26, RZ ;  /* 0x000000ff001a7202 */ /* 0x000fe40000000f00 */
[----:B------:R-:W-:Y:S02]  /*0160*/  ISETP.NE.AND P0, PT, R25, RZ, PT ;  /* 0x000000ff1900720c */ /* 0x000fe40003f05270 */
[----:B------:R-:W-:-:S05]  /*0170*/  MOV R19, RZ ;  /* 0x000000ff00137202 */ /* 0x000fca0000000f00 */
[----:B------:R-:W-:Y:S06]  /*0180*/  @!P1 BRA `(.L_x_1) ;  /* 0x0000000000c49947 */ /* 0x000fec0003800000 */
[----:B------:R-:W0:Y:S01]  /*0190*/  LDCU.64 UR4, c[0x0][0x390] ;  /* 0x00007200ff0477ac */ /* 0x000e220008000a00 */
[----:B------:R-:W-:Y:S02]  /*01a0*/  LOP3.LUT R19, R17, 0x7ffffff8, RZ, 0xc0, !PT ;  /* 0x7ffffff811137812 */ /* 0x000fe400078ec0ff */
[----:B------:R-:W-:Y:S02]  /*01b0*/  MOV R26, RZ ;  /* 0x000000ff001a7202 */ /* 0x000fe40000000f00 */
[----:B------:R-:W-:Y:S02]  /*01c0*/  MOV R2, R18 ;  /* 0x0000001200027202 */ /* 0x000fe40000000f00 */
[----:B------:R-:W-:Y:S02]  /*01d0*/  MOV R22, R16 ;  /* 0x0000001000167202 */ /* 0x000fe40000000f00 */
[----:B------:R-:W-:Y:S01]  /*01e0*/  IADD3 R20, PT, PT, -R19, RZ, RZ ;  /* 0x000000ff13147210 */ /* 0x000fe20007ffe1ff */
[----:B0-----:R-:W-:-:S04]  /*01f0*/  UIADD3 UR4, UP0, UPT, UR4, 0x10, URZ ;  /* 0x0000001004047890 */ /* 0x001fc8000ff1e0ff */
[----:B------:R-:W-:-:S12]  /*0200*/  UIADD3.X UR5, UPT, UPT, URZ, UR5, URZ, UP0, !UPT ;  /* 0x00000005ff057290 */ /* 0x000fd800087fe4ff */
.L_x_2:
[----:B------:R-:W0:Y:S01]  /*0210*/  LDC.64 R14, c[0x0][0x398] ;  /* 0x0000e600ff0e7b82 */ /* 0x000e220000000a00 */
[----:B------:R-:W-:Y:S02]  /*0220*/  MOV R4, UR4 ;  /* 0x0000000400047c02 */ /* 0x000fe40008000f00 */
[----:B------:R-:W-:-:S03]  /*0230*/  MOV R5, UR5 ;  /* 0x0000000500057c02 */ /* 0x000fc60008000f00 */
[----:B------:R-:W-:-:S05]  /*0240*/  IMAD.WIDE R4, R2, 0x4, R4 ;  /* 0x0000000402047825 */ /* 0x000fca00078e0204 */
[----:B------:R-:W2:Y:S04]  /*0250*/  LDG.E R21, desc[UR6][R4.64+-0x10] ;  /* 0xfffff00604157981 */ /* 0x000ea8000c1e1900 */
[----:B------:R-:W3:Y:S04]  /*0260*/  LDG.E R23, desc[UR6][R4.64+-0xc] ;  /* 0xfffff40604177981 */ /* 0x000ee8000c1e1900 */
[----:B------:R-:W4:Y:S01]  /*0270*/  LDG.E R29, desc[UR6][R4.64+-0x8] ;  /* 0xfffff806041d7981 */ /* 0x000f22000c1e1900 */
[----:B0-----:R-:W-:-:S05]  /*0280*/  IMAD.WIDE R14, R22, 0x4, R14 ;  /* 0x00000004160e7825 */ /* 0x001fca00078e020e */
[----:B------:R0:W2:Y:S01]  /*0290*/  LDG.E R24, desc[UR6][R14.64] ;  /* 0x000000060e187981 */ /* 0x0000a2000c1e1900 */
[----:B------:R-:W-:-:S04]  /*02a0*/  IMAD.WIDE R12, R3, 0x4, R14 ;  /* 0x00000004030c7825 */ /* 0x000fc800078e020e */
[C---:B------:R-:W-:Y:S02]  /*02b0*/  IMAD.WIDE R6, R3.reuse, 0x4, R12 ;  /* 0x0000000403067825 */ /* 0x040fe400078e020c */
[----:B------:R-:W3:Y:S02]  /*02c0*/  LDG.E R12, desc[UR6][R12.64] ;  /* 0x000000060c0c7981 */ /* 0x000ee4000c1e1900 */
[C---:B------:R-:W-:Y:S02]  /*02d0*/  IMAD.WIDE R8, R3.reuse, 0x4, R6 ;  /* 0x0000000403087825 */ /* 0x040fe400078e0206 */
[----:B------:R1:W4:Y:S02]  /*02e0*/  LDG.E R28, desc[UR6][R6.64] ;  /* 0x00000006061c7981 */ /* 0x000324000c1e1900 */
[C---:B------:R-:W-:Y:S02]  /*02f0*/  IMAD.WIDE R10, R3.reuse, 0x4, R8 ;  /* 0x00000004030a7825 */ /* 0x040fe400078e0208 */
[----:B------:R-:W5:Y:S02]  /*0300*/  LDG.E R8, desc[UR6][R8.64] ;  /* 0x0000000608087981 */ /* 0x000f64000c1e1900 */
[----:B0-----:R-:W-:-:S05]  /*0310*/  IMAD.WIDE R14, R3, 0x4, R10 ;  /* 0x00000004030e7825 */ /* 0x001fca00078e020a */
[----:B------:R-:W5:Y:S04]  /*0320*/  LDG.E R13, desc[UR6][R14.64] ;  /* 0x000000060e0d7981 */ /* 0x000f68000c1e1900 */
[----:B------:R-:W5:Y:S04]  /*0330*/  LDG.E R9, desc[UR6][R10.64] ;  /* 0x000000060a097981 */ /* 0x000f68000c1e1900 */
[----:B------:R-:W5:Y:S04]  /*0340*/  LDG.E R11, desc[UR6][R4.64+-0x4] ;  /* 0xfffffc06040b7981 */ /* 0x000f68000c1e1900 */
[----:B------:R-:W5:Y:S01]  /*0350*/  LDG.E R10, desc[UR6][R4.64+0x8] ;  /* 0x00000806040a7981 */ /* 0x000f62000c1e1900 */
[----:B--2---:R-:W-:Y:S01]  /*0360*/  FFMA R24, R21, R24, R26 ;  /* 0x0000001815187223 */ /* 0x004fe2000000001a */
[----:B------:R-:W-:-:S02]  /*0370*/  IMAD.WIDE R26, R3, 0x4, R14 ;  /* 0x00000004031a7825 */ /* 0x000fc400078e020e */
[----:B------:R-:W2:Y:S04]  /*0380*/  LDG.E R21, desc[UR6][R4.64] ;  /* 0x0000000604157981 */ /* 0x000ea8000c1e1900 */
[----:B------:R-:W2:Y:S01]  /*0390*/  LDG.E R14, desc[UR6][R4.64+0x4] ;  /* 0x00000406040e7981 */ /* 0x000ea2000c1e1900 */
[----:B-1----:R-:W-:-:S03]  /*03a0*/  IMAD.WIDE R6, R3, 0x4, R26 ;  /* 0x0000000403067825 */ /* 0x002fc600078e021a */
[----:B------:R-:W2:Y:S04]  /*03b0*/  LDG.E R15, desc[UR6][R4.64+0xc] ;  /* 0x00000c06040f7981 */ /* 0x000ea8000c1e1900 */
[----:B------:R-:W2:Y:S04]  /*03c0*/  LDG.E R6, desc[UR6][R6.64] ;  /* 0x0000000606067981 */ /* 0x000ea8000c1e1900 */
[----:B------:R-:W2:Y:S01]  /*03d0*/  LDG.E R5, desc[UR6][R26.64] ;  /* 0x000000061a057981 */ /* 0x000ea2000c1e1900 */
[----:B---3--:R-:W-:Y:S01]  /*03e0*/  FFMA R12, R23, R12, R24 ;  /* 0x0000000c170c7223 */ /* 0x008fe20000000018 */
[----:B------:R-:W-:-:S03]  /*03f0*/  IADD3 R20, PT, PT, R20, 0x8, RZ ;  /* 0x0000000814147810 */ /* 0x000fc60007ffe0ff */
[----:B----4-:R-:W-:Y:S01]  /*0400*/  FFMA R12, R29, R28, R12 ;  /* 0x0000001c1d0c7223 */ /* 0x010fe2000000000c */
[----:B------:R-:W-:Y:S02]  /*0410*/  ISETP.NE.AND P1, PT, R20, RZ, PT ;  /* 0x000000ff1400720c */ /* 0x000fe40003f25270 */
[----:B------:R-:W-:Y:S01]  /*0420*/  LEA R22, R3, R22, 0x3 ;  /* 0x0000001603167211 */ /* 0x000fe200078e18ff */
[----:B-----5:R-:W-:Y:S01]  /*0430*/  FFMA R8, R11, R8, R12 ;  /* 0x000000080b087223 */ /* 0x020fe2000000000c */
[----:B------:R-:W-:-:S03]  /*0440*/  IADD3 R2, PT, PT, R2, 0x8, RZ ;  /* 0x0000000802027810 */ /* 0x000fc60007ffe0ff */
[----:B--2---:R-:W-:-:S04]  /*0450*/  FFMA R9, R21, R9, R8 ;  /* 0x0000000915097223 */ /* 0x004fc80000000008 */
[----:B------:R-:W-:-:S04]  /*0460*/  FFMA R9, R14, R13, R9 ;  /* 0x0000000d0e097223 */ /* 0x000fc80000000009 */
[----:B------:R-:W-:-:S04]  /*0470*/  FFMA R10, R10, R5, R9 ;  /* 0x000000050a0a7223 */ /* 0x000fc80000000009 */
[----:B------:R-:W-:Y:S01]  /*0480*/  FFMA R26, R15, R6, R10 ;  /* 0x000000060f1a7223 */ /* 0x000fe2000000000a */
[----:B------:R-:W-:Y:S06]  /*0490*/  @P1 BRA `(.L_x_2) ;  /* 0xfffffffc005c1947 */ /* 0x000fec000383ffff */
.L_x_1:
[----:B------:R-:W-:Y:S05]  /*04a0*/  @!P0 BRA `(.L_x_0) ;  /* 0x0000000000d48947 */ /* 0x000fea0003800000 */
[----:B------:R-:W-:Y:S02]  /*04b0*/  ISETP.GE.U32.AND P0, PT, R25, 0x4, PT ;  /* 0x000000041900780c */ /* 0x000fe40003f06070 */
[----:B------:R-:W-:-:S04]  /*04c0*/  LOP3.LUT R2, R17, 0x3, RZ, 0xc0, !PT ;  /* 0x0000000311027812 */ /* 0x000fc800078ec0ff */
[----:B------:R-:W-:-:S07]  /*04d0*/  ISETP.NE.AND P1, PT, R2, RZ, PT ;  /* 0x000000ff0200720c */ /* 0x000fce0003f25270 */
[----:B------:R-:W-:Y:S06]  /*04e0*/  @!P0 BRA `(.L_x_3) ;  /* 0x0000000000588947 */ /* 0x000fec0003800000 */
[----:B------:R-:W0:Y:S01]  /*04f0*/  LDC.64 R10, c[0x0][0x398] ;  /* 0x0000e600ff0a7b82 */ /* 0x000e220000000a00 */
[----:B------:R-:W-:Y:S01]  /*0500*/  IMAD R9, R19, R3, R16 ;  /* 0x0000000313097224 */ /* 0x000fe200078e0210 */
[----:B------:R-:W-:-:S06]  /*0510*/  IADD3 R7, PT, PT, R18, R19, RZ ;  /* 0x0000001312077210 */ /* 0x000fcc0007ffe0ff */
[----:B------:R-:W1:Y:S01]  /*0520*/  LDC.64 R4, c[0x0][0x390] ;  /* 0x0000e400ff047b82 */ /* 0x000e620000000a00 */
[----:B0-----:R-:W-:-:S04]  /*0530*/  IMAD.WIDE R10, R9, 0x4, R10 ;  /* 0x00000004090a7825 */ /* 0x001fc800078e020a */
[----:B------:R-:W-:Y:S02]  /*0540*/  IMAD.WIDE R12, R3, 0x4, R10 ;  /* 0x00000004030c7825 */ /* 0x000fe400078e020a */
[----:B------:R-:W2:Y:S02]  /*0550*/  LDG.E R10, desc[UR6][R10.64] ;  /* 0x000000060a0a7981 */ /* 0x000ea4000c1e1900 */
[----:B-1----:R-:W-:-:S04]  /*0560*/  IMAD.WIDE R4, R7, 0x4, R4 ;  /* 0x0000000407047825 */ /* 0x002fc800078e0204 */
[C---:B------:R-:W-:Y:S01]  /*0570*/  IMAD.WIDE R6, R3.reuse, 0x4, R12 ;  /* 0x0000000403067825 */ /* 0x040fe200078e020c */
[----:B------:R-:W2:Y:S04]  /*0580*/  LDG.E R15, desc[UR6][R4.64] ;  /* 0x00000006040f7981 */ /* 0x000ea8000c1e1900 */
[----:B------:R-:W3:Y:S01]  /*0590*/  LDG.E R12, desc[UR6][R12.64] ;  /* 0x000000060c0c7981 */ /* 0x000ee2000c1e1900 */
[----:B------:R-:W-:-:S03]  /*05a0*/  IMAD.WIDE R8, R3, 0x4, R6 ;  /* 0x0000000403087825 */ /* 0x000fc600078e0206 */
[----:B------:R-:W3:Y:S04]  /*05b0*/  LDG.E R14, desc[UR6][R4.64+0x4] ;  /* 0x00000406040e7981 */ /* 0x000ee8000c1e1900 */
[----:B------:R-:W4:Y:S04]  /*05c0*/  LDG.E R20, desc[UR6][R6.64] ;  /* 0x0000000606147981 */ /* 0x000f28000c1e1900 */
[----:B------:R-:W4:Y:S04]  /*05d0*/  LDG.E R21, desc[UR6][R4.64+0x8] ;  /* 0x0000080604157981 */ /* 0x000f28000c1e1900 */
[----:B------:R-:W5:Y:S04]  /*05e0*/  LDG.E R23, desc[UR6][R4.64+0xc] ;  /* 0x00000c0604177981 */ /* 0x000f68000c1e1900 */
[----:B------:R-:W5:Y:S01]  /*05f0*/  LDG.E R8, desc[UR6][R8.64] ;  /* 0x0000000608087981 */ /* 0x000f62000c1e1900 */
[----:B------:R-:W-:Y:S01]  /*0600*/  IADD3 R19, PT, PT, R19, 0x4, RZ ;  /* 0x0000000413137810 */ /* 0x000fe20007ffe0ff */
[----:B--2---:R-:W-:-:S04]  /*0610*/  FFMA R15, R15, R10, R26 ;  /* 0x0000000a0f0f7223 */ /* 0x004fc8000000001a */
[----:B---3--:R-:W-:-:S04]  /*0620*/  FFMA R14, R14, R12, R15 ;  /* 0x0000000c0e0e7223 */ /* 0x008fc8000000000f */
[----:B----4-:R-:W-:-:S04]  /*0630*/  FFMA R14, R21, R20, R14 ;  /* 0x00000014150e7223 */ /* 0x010fc8000000000e */
[----:B-----5:R-:W-:-:S07]  /*0640*/  FFMA R26, R23, R8, R14 ;  /* 0x00000008171a7223 */ /* 0x020fce000000000e */
.L_x_3:
[----:B------:R-:W-:Y:S05]  /*0650*/  @!P1 BRA `(.L_x_0) ;  /* 0x0000000000689947 */ /* 0x000fea0003800000 */
[----:B------:R-:W0:Y:S01]  /*0660*/  LDC.64 R10, c[0x0][0x398] ;  /* 0x0000e600ff0a7b82 */ /* 0x000e220000000a00 */
[----:B------:R-:W-:Y:S02]  /*0670*/  ISETP.NE.AND P0, PT, R2, 0x1, PT ;  /* 0x000000010200780c */ /* 0x000fe40003f05270 */
[----:B------:R-:W-:-:S04]  /*0680*/  LOP3.LUT R17, R17, 0x1, RZ, 0xc0, !PT ;  /* 0x0000000111117812 */ /* 0x000fc800078ec0ff */
[----:B------:R-:W-:Y:S01]  /*0690*/  ISETP.NE.U32.AND P1, PT, R17, 0x1, PT ;  /* 0x000000011100780c */ /* 0x000fe20003f25070 */
[----:B------:R-:W1:Y:S06]  /*06a0*/  LDC.64 R8, c[0x0][0x390] ;  /* 0x0000e400ff087b82 */ /* 0x000e6c0000000a00 */
[C---:B------:R-:W-:Y:S01]  /*06b0*/  @P0 IMAD R15, R19.reuse, R3, R16 ;  /* 0x00000003130f0224 */ /* 0x040fe200078e0210 */
[----:B------:R-:W-:Y:S01]  /*06c0*/  @P0 IADD3 R13, PT, PT, R18, R19, RZ ;  /* 0x00000013120d0210 */ /* 0x000fe20007ffe0ff */
[----:B------:R-:W2:Y:S01]  /*06d0*/  LDC.64 R6, c[0x0][0x390] ;  /* 0x0000e400ff067b82 */ /* 0x000ea20000000a00 */
[----:B------:R-:W-:-:S07]  /*06e0*/  @P0 IADD3 R19, PT, PT, R19, 0x2, RZ ;  /* 0x0000000213130810 */ /* 0x000fce0007ffe0ff */
[----:B------:R-:W3:Y:S01]  /*06f0*/  LDC.64 R4, c[0x0][0x398] ;  /* 0x0000e600ff047b82 */ /* 0x000ee20000000a00 */
[----:B0-----:R-:W-:Y:S01]  /*0700*/  @P0 IMAD.WIDE R10, R15, 0x4, R10 ;  /* 0x000000040f0a0825 */ /* 0x001fe200078e020a */
[----:B------:R-:W-:-:S03]  /*0710*/  @!P1 IADD3 R15, PT, PT, R18, R19, RZ ;  /* 0x00000013120f9210 */ /* 0x000fc60007ffe0ff */
[----:B------:R-:W-:Y:S01]  /*0720*/  @!P1 IMAD R19, R19, R3, R16 ;  /* 0x0000000313139224 */ /* 0x000fe200078e0210 */
[----:B------:R-:W4:Y:S01]  /*0730*/  @P0 LDG.E R2, desc[UR6][R10.64] ;  /* 0x000000060a020981 */ /* 0x000f22000c1e1900 */
[----:B-1----:R-:W-:-:S04]  /*0740*/  @P0 IMAD.WIDE R8, R13, 0x4, R8 ;  /* 0x000000040d080825 */ /* 0x002fc800078e0208 */
[----:B------:R-:W-:Y:S01]  /*0750*/  @P0 IMAD.WIDE R12, R3, 0x4, R10 ;  /* 0x00000004030c0825 */ /* 0x000fe200078e020a */
[----:B------:R-:W4:Y:S03]  /*0760*/  @P0 LDG.E R17, desc[UR6][R8.64] ;  /* 0x0000000608110981 */ /* 0x000f26000c1e1900 */
[----:B--2---:R-:W-:Y:S01]  /*0770*/  @!P1 IMAD.WIDE R6, R15, 0x4, R6 ;  /* 0x000000040f069825 */ /* 0x004fe200078e0206 */
[----:B------:R-:W2:Y:S04]  /*0780*/  @P0 LDG.E R21, desc[UR6][R8.64+0x4] ;  /* 0x0000040608150981 */ /* 0x000ea8000c1e1900 */
[----:B------:R-:W2:Y:S01]  /*0790*/  @P0 LDG.E R12, desc[UR6][R12.64] ;  /* 0x000000060c0c0981 */ /* 0x000ea2000c1e1900 */
[----:B---3--:R-:W-:-:S03]  /*07a0*/  @!P1 IMAD.WIDE R4, R19, 0x4, R4 ;  /* 0x0000000413049825 */ /* 0x008fc600078e0204 */
[----:B------:R-:W3:Y:S04]  /*07b0*/  @!P1 LDG.E R7, desc[UR6][R6.64] ;  /* 0x0000000606079981 */ /* 0x000ee8000c1e1900 */
[----:B------:R-:W3:Y:S01]  /*07c0*/  @!P1 LDG.E R4, desc[UR6][R4.64] ;  /* 0x0000000604049981 */ /* 0x000ee2000c1e1900 */
[----:B----4-:R-:W-:-:S04]  /*07d0*/  @P0 FFMA R2, R17, R2, R26 ;  /* 0x0000000211020223 */ /* 0x010fc8000000001a */
[----:B--2---:R-:W-:-:S04]  /*07e0*/  @P0 FFMA R26, R21, R12, R2 ;  /* 0x0000000c151a0223 */ /* 0x004fc80000000002 */
[----:B---3--:R-:W-:-:S07]  /*07f0*/  @!P1 FFMA R26, R7, R4, R26 ;  /* 0x00000004071a9223 */ /* 0x008fce000000001a */
.L_x_0:
[----:B------:R-:W0:Y:S01]  /*0800*/  LDC.64 R4, c[0x0][0x3a8] ;  /* 0x0000ea00ff047b82 */ /* 0x000e220000000a00 */
[----:B------:R-:W-:Y:S01]  /*0810*/  IMAD R3, R0, R3, R16 ;  /* 0x0000000300037224 */ /* 0x000fe200078e0210 */
[----:B------:R-:W1:Y:S01]  /*0820*/  LDCU UR4, c[0x0][0x3a0] ;  /* 0x00007400ff0477ac */ /* 0x000e620008000800 */
[----:B------:R-:W2:Y:S02]  /*0830*/  LDCU UR5, c[0x0][0x38c] ;  /* 0x00007180ff0577ac */ /* 0x000ea40008000800 */
[----:B0-----:R-:W-:-:S05]  /*0840*/  IMAD.WIDE R2, R3, 0x4, R4 ;  /* 0x0000000403027825 */ /* 0x001fca00078e0204 */
[----:B------:R-:W1:Y:S02]  /*0850*/  LDG.E R0, desc[UR6][R2.64] ;  /* 0x0000000602007981 */ /* 0x000e64000c1e1900 */
[----:B-1----:R-:W-:-:S04]  /*0860*/  FMUL R5, R0, UR4 ;  /* 0x0000000400057c20 */ /* 0x002fc80008400000 */
[----:B--2---:R-:W-:-:S05]  /*0870*/  FFMA R5, R26, UR5, R5 ;  /* 0x000000051a057c23 */ /* 0x004fca0008000005 */
[----:B------:R-:W-:Y:S01]  /*0880*/  STG.E desc[UR6][R2.64], R5 ;  /* 0x0000000502007986 */ /* 0x000fe2000c101906 */
[----:B------:R-:W-:Y:S05]  /*0890*/  EXIT ;  /* 0x000000000000794d */ /* 0x000fea0003800000 */
.L_x_4:
[----:B------:R-:W-:-:S00]  /*08a0*/  BRA `(.L_x_4) ;  /* 0xfffffffc00fc7947 */ /* 0x000fc0000383ffff */
[----:B------:R-:W-:-:S00]  /*08b0*/  NOP ;  /* 0x0000000000007918 */ /* 0x000fc00000000000 */
        /* <DEDUP_REMOVED lines=12> */
.L_x_5:


//--------------------- .nv.shared.reserved.0     --------------------------
	.section	.nv.shared.reserved.0,"aw",@nobits
	.weak		__nv_reservedSMEM_offset_0_alias
	.size		__nv_reservedSMEM_offset_0_alias, 0, 64
	.other		__nv_reservedSMEM_offset_0_alias,@"STO_CUDA_RESERVED_SHARED STV_DEFAULT"
__nv_reservedSMEM_offset_0_alias:
	.zero		0
	.zero		64


//--------------------- .nv.constant0._Z10mySgemm_v1iiifPfS_fS_ --------------------------
	.section	.nv.constant0._Z10mySgemm_v1iiifPfS_fS_,"a",@progbits
	.sectionflags	@""
	.align	4
.nv.constant0._Z10mySgemm_v1iiifPfS_fS_:
	.zero		944


//--------------------- SYMBOLS --------------------------

	.type		.nv.reservedSmem.offset0,@object
	.size		.nv.reservedSmem.offset0,0x4
